//
// Generated by NVIDIA NVVM Compiler
//
// Compiler Build ID: CL-36424714
// Cuda compilation tools, release 13.0, V13.0.88
// Based on NVVM 20.0.0
//

.version 9.0
.target sm_100
.address_size 64

	// .globl	_Z14matrixMultiplyPfS_S_iiiiii

.visible .entry _Z14matrixMultiplyPfS_S_iiiiii(
	.param .u64 .ptr .align 1 _Z14matrixMultiplyPfS_S_iiiiii_param_0,
	.param .u64 .ptr .align 1 _Z14matrixMultiplyPfS_S_iiiiii_param_1,
	.param .u64 .ptr .align 1 _Z14matrixMultiplyPfS_S_iiiiii_param_2,
	.param .u32 _Z14matrixMultiplyPfS_S_iiiiii_param_3,
	.param .u32 _Z14matrixMultiplyPfS_S_iiiiii_param_4,
	.param .u32 _Z14matrixMultiplyPfS_S_iiiiii_param_5,
	.param .u32 _Z14matrixMultiplyPfS_S_iiiiii_param_6,
	.param .u32 _Z14matrixMultiplyPfS_S_iiiiii_param_7,
	.param .u32 _Z14matrixMultiplyPfS_S_iiiiii_param_8
)
{
	.reg .pred 	%p<13>;
	.reg .b32 	%r<47>;
	.reg .b32 	%f<68>;
	.reg .b64 	%rd<40>;

	ld.param.u64 	%rd5, [_Z14matrixMultiplyPfS_S_iiiiii_param_0];
	ld.param.u64 	%rd6, [_Z14matrixMultiplyPfS_S_iiiiii_param_1];
	ld.param.u64 	%rd4, [_Z14matrixMultiplyPfS_S_iiiiii_param_2];
	ld.param.u32 	%r23, [_Z14matrixMultiplyPfS_S_iiiiii_param_3];
	ld.param.u32 	%r20, [_Z14matrixMultiplyPfS_S_iiiiii_param_4];
	ld.param.u32 	%r24, [_Z14matrixMultiplyPfS_S_iiiiii_param_6];
	ld.param.u32 	%r22, [_Z14matrixMultiplyPfS_S_iiiiii_param_8];
	cvta.to.global.u64 	%rd1, %rd6;
	cvta.to.global.u64 	%rd2, %rd5;
	mov.u32 	%r25, %ctaid.x;
	mov.u32 	%r26, %ntid.x;
	mov.u32 	%r27, %tid.x;
	mad.lo.s32 	%r1, %r25, %r26, %r27;
	mov.u32 	%r28, %ctaid.y;
	mov.u32 	%r29, %ntid.y;
	mov.u32 	%r30, %tid.y;
	mad.lo.s32 	%r31, %r28, %r29, %r30;
	setp.ge.s32 	%p1, %r1, %r23;
	setp.ge.s32 	%p2, %r31, %r24;
	or.pred  	%p3, %p1, %p2;
	@%p3 bra 	$L__BB0_14;
	setp.lt.s32 	%p4, %r20, 1;
	mov.f32 	%f67, 0f00000000;
	@%p4 bra 	$L__BB0_13;
	mul.lo.s32 	%r3, %r20, %r1;
	and.b32  	%r4, %r20, 7;
	setp.lt.u32 	%p5, %r20, 8;
	mov.f32 	%f67, 0f00000000;
	mov.b32 	%r45, 0;
	@%p5 bra 	$L__BB0_5;
	and.b32  	%r45, %r20, 2147483640;
	neg.s32 	%r43, %r45;
	shl.b32 	%r7, %r24, 3;
	add.s64 	%rd3, %rd2, 16;
	mov.f32 	%f67, 0f00000000;
	mul.wide.s32 	%rd11, %r24, 4;
	mov.u32 	%r41, %r3;
	mov.u32 	%r42, %r31;
$L__BB0_4:
	.pragma "nounroll";
	mul.wide.s32 	%rd7, %r41, 4;
	add.s64 	%rd8, %rd3, %rd7;
	ld.global.f32 	%f17, [%rd8+-16];
	mul.wide.s32 	%rd9, %r42, 4;
	add.s64 	%rd10, %rd1, %rd9;
	ld.global.f32 	%f18, [%rd10];
	fma.rn.f32 	%f19, %f17, %f18, %f67;
	ld.global.f32 	%f20, [%rd8+-12];
	add.s64 	%rd12, %rd10, %rd11;
	ld.global.f32 	%f21, [%rd12];
	fma.rn.f32 	%f22, %f20, %f21, %f19;
	ld.global.f32 	%f23, [%rd8+-8];
	add.s64 	%rd13, %rd12, %rd11;
	ld.global.f32 	%f24, [%rd13];
	fma.rn.f32 	%f25, %f23, %f24, %f22;
	ld.global.f32 	%f26, [%rd8+-4];
	add.s64 	%rd14, %rd13, %rd11;
	ld.global.f32 	%f27, [%rd14];
	fma.rn.f32 	%f28, %f26, %f27, %f25;
	ld.global.f32 	%f29, [%rd8];
	add.s64 	%rd15, %rd14, %rd11;
	ld.global.f32 	%f30, [%rd15];
	fma.rn.f32 	%f31, %f29, %f30, %f28;
	ld.global.f32 	%f32, [%rd8+4];
	add.s64 	%rd16, %rd15, %rd11;
	ld.global.f32 	%f33, [%rd16];
	fma.rn.f32 	%f34, %f32, %f33, %f31;
	ld.global.f32 	%f35, [%rd8+8];
	add.s64 	%rd17, %rd16, %rd11;
	ld.global.f32 	%f36, [%rd17];
	fma.rn.f32 	%f37, %f35, %f36, %f34;
	ld.global.f32 	%f38, [%rd8+12];
	add.s64 	%rd18, %rd17, %rd11;
	ld.global.f32 	%f39, [%rd18];
	fma.rn.f32 	%f67, %f38, %f39, %f37;
	add.s32 	%r43, %r43, 8;
	add.s32 	%r42, %r42, %r7;
	add.s32 	%r41, %r41, 8;
	setp.ne.s32 	%p6, %r43, 0;
	@%p6 bra 	$L__BB0_4;
$L__BB0_5:
	setp.eq.s32 	%p7, %r4, 0;
	@%p7 bra 	$L__BB0_13;
	and.b32  	%r15, %r20, 3;
	setp.lt.u32 	%p8, %r4, 4;
	@%p8 bra 	$L__BB0_8;
	add.s32 	%r33, %r45, %r3;
	mul.wide.s32 	%rd19, %r33, 4;
	add.s64 	%rd20, %rd2, %rd19;
	ld.global.f32 	%f41, [%rd20];
	mad.lo.s32 	%r34, %r45, %r24, %r31;
	mul.wide.s32 	%rd21, %r34, 4;
	add.s64 	%rd22, %rd1, %rd21;
	ld.global.f32 	%f42, [%rd22];
	fma.rn.f32 	%f43, %f41, %f42, %f67;
	ld.global.f32 	%f44, [%rd20+4];
	mul.wide.s32 	%rd23, %r24, 4;
	add.s64 	%rd24, %rd22, %rd23;
	ld.global.f32 	%f45, [%rd24];
	fma.rn.f32 	%f46, %f44, %f45, %f43;
	ld.global.f32 	%f47, [%rd20+8];
	add.s64 	%rd25, %rd24, %rd23;
	ld.global.f32 	%f48, [%rd25];
	fma.rn.f32 	%f49, %f47, %f48, %f46;
	ld.global.f32 	%f50, [%rd20+12];
	add.s64 	%rd26, %rd25, %rd23;
	ld.global.f32 	%f51, [%rd26];
	fma.rn.f32 	%f67, %f50, %f51, %f49;
	add.s32 	%r45, %r45, 4;
$L__BB0_8:
	setp.eq.s32 	%p9, %r15, 0;
	@%p9 bra 	$L__BB0_13;
	setp.eq.s32 	%p10, %r15, 1;
	@%p10 bra 	$L__BB0_11;
	add.s32 	%r35, %r45, %r3;
	mul.wide.s32 	%rd27, %r35, 4;
	add.s64 	%rd28, %rd2, %rd27;
	ld.global.f32 	%f53, [%rd28];
	mad.lo.s32 	%r36, %r45, %r24, %r31;
	mul.wide.s32 	%rd29, %r36, 4;
	add.s64 	%rd30, %rd1, %rd29;
	ld.global.f32 	%f54, [%rd30];
	fma.rn.f32 	%f55, %f53, %f54, %f67;
	ld.global.f32 	%f56, [%rd28+4];
	mul.wide.s32 	%rd31, %r24, 4;
	add.s64 	%rd32, %rd30, %rd31;
	ld.global.f32 	%f57, [%rd32];
	fma.rn.f32 	%f67, %f56, %f57, %f55;
	add.s32 	%r45, %r45, 2;
$L__BB0_11:
	and.b32  	%r37, %r20, 1;
	setp.eq.b32 	%p11, %r37, 1;
	not.pred 	%p12, %p11;
	@%p12 bra 	$L__BB0_13;
	add.s32 	%r38, %r45, %r3;
	mul.wide.s32 	%rd33, %r38, 4;
	add.s64 	%rd34, %rd2, %rd33;
	ld.global.f32 	%f58, [%rd34];
	mad.lo.s32 	%r39, %r45, %r24, %r31;
	mul.wide.s32 	%rd35, %r39, 4;
	add.s64 	%rd36, %rd1, %rd35;
	ld.global.f32 	%f59, [%rd36];
	fma.rn.f32 	%f67, %f58, %f59, %f67;
$L__BB0_13:
	mad.lo.s32 	%r40, %r22, %r1, %r31;
	cvta.to.global.u64 	%rd37, %rd4;
	mul.wide.s32 	%rd38, %r40, 4;
	add.s64 	%rd39, %rd37, %rd38;
	st.global.f32 	[%rd39], %f67;
$L__BB0_14:
	ret;

}


// ===== COMPILED SASS (sm_100) =====

	.target	sm_100

	.elftype	@"ET_EXEC"


//--------------------- .note.nv.tkinfo           --------------------------
	.section	.note.nv.tkinfo,"",@"SHT_NOTE"
	.sectionflags	@"SHF_NOTE_NV_TKINFO"
	.tkinfo
        /*0018*/ 	.word	0x00000002
        /*0030*/ 	.string	""
        /*0030*/ 	.string	"ptxas"
        /*0030*/ 	.string	"Cuda compilation tools, release 13.0, V13.0.88"
        /*0030*/ 	.string	"Build cuda_13.0.r13.0/compiler.36424714_0"
        /*0030*/ 	.string	"-arch sm_100 -m 64 "



//--------------------- .note.nv.cuinfo           --------------------------
	.section	.note.nv.cuinfo,"",@"SHT_NOTE"
	.sectionflags	@"SHF_NOTE_NV_CUINFO"
        /*0018*/ 	.short	0x0002
        /*001a*/ 	.short	0x0064
        /*001c*/ 	.short	0x0082
	.zero		2


//--------------------- .nv.info                  --------------------------
	.section	.nv.info,"",@"SHT_CUDA_INFO"
	.align	4


	//----- nvinfo : EIATTR_REGCOUNT
	.align		4
        /*0000*/ 	.byte	0x04, 0x2f
        /*0002*/ 	.short	(.L_1 - .L_0)
	.align		4
.L_0:
        /*0004*/ 	.word	index@(_Z14matrixMultiplyPfS_S_iiiiii)
        /*0008*/ 	.word	0x00000020


	//----- nvinfo : EIATTR_FRAME_SIZE
	.align		4
.L_1:
        /*000c*/ 	.byte	0x04, 0x11
        /*000e*/ 	.short	(.L_3 - .L_2)
	.align		4
.L_2:
        /*0010*/ 	.word	index@(_Z14matrixMultiplyPfS_S_iiiiii)
        /*0014*/ 	.word	0x00000000


	//----- nvinfo : EIATTR_MIN_STACK_SIZE
	.align		4
.L_3:
        /*0018*/ 	.byte	0x04, 0x12
        /*001a*/ 	.short	(.L_5 - .L_4)
	.align		4
.L_4:
        /*001c*/ 	.word	index@(_Z14matrixMultiplyPfS_S_iiiiii)
        /*0020*/ 	.word	0x00000000
.L_5:


//--------------------- .nv.compat                --------------------------
	.section	.nv.compat,"",@"SHT_CUDA_COMPAT_INFO"
	.align	4
        /*0000*/ 	.byte	0x02, 0x09, 0x00, 0x00, 0x02, 0x02, 0x01, 0x00, 0x02, 0x05, 0x05, 0x00, 0x03, 0x07, 0x01, 0x01
        /*0010*/ 	.byte	0x02, 0x03, 0x00, 0x00, 0x02, 0x06, 0x01, 0x00, 0x04, 0x0b, 0x08, 0x00, 0x09, 0x00, 0x00, 0x00
        /*0020*/ 	.byte	0x00, 0x00, 0x00, 0x00


//--------------------- .nv.info._Z14matrixMultiplyPfS_S_iiiiii --------------------------
	.section	.nv.info._Z14matrixMultiplyPfS_S_iiiiii,"",@"SHT_CUDA_INFO"
	.sectionflags	@""
	.align	4


	//----- nvinfo : EIATTR_CUDA_API_VERSION
	.align		4
        /*0000*/ 	.byte	0x04, 0x37
        /*0002*/ 	.short	(.L_7 - .L_6)
.L_6:
        /*0004*/ 	.word	0x00000082


	//----- nvinfo : EIATTR_KPARAM_INFO
	.align		4
.L_7:
        /*0008*/ 	.byte	0x04, 0x17
        /*000a*/ 	.short	(.L_9 - .L_8)
.L_8:
        /*000c*/ 	.word	0x00000000
        /*0010*/ 	.short	0x0008
        /*0012*/ 	.short	0x002c
        /*0014*/ 	.byte	0x00, 0xf0, 0x11, 0x00


	//----- nvinfo : EIATTR_KPARAM_INFO
	.align		4
.L_9:
        /*0018*/ 	.byte	0x04, 0x17
        /*001a*/ 	.short	(.L_11 - .L_10)
.L_10:
        /*001c*/ 	.word	0x00000000
        /*0020*/ 	.short	0x0007
        /*0022*/ 	.short	0x0028
        /*0024*/ 	.byte	0x00, 0xf0, 0x11, 0x00


	//----- nvinfo : EIATTR_KPARAM_INFO
	.align		4
.L_11:
        /*0028*/ 	.byte	0x04, 0x17
        /*002a*/ 	.short	(.L_13 - .L_12)
.L_12:
        /*002c*/ 	.word	0x00000000
        /*0030*/ 	.short	0x0006
        /*0032*/ 	.short	0x0024
        /*0034*/ 	.byte	0x00, 0xf0, 0x11, 0x00


	//----- nvinfo : EIATTR_KPARAM_INFO
	.align		4
.L_13:
        /*0038*/ 	.byte	0x04, 0x17
        /*003a*/ 	.short	(.L_15 - .L_14)
.L_14:
        /*003c*/ 	.word	0x00000000
        /*0040*/ 	.short	0x0005
        /*0042*/ 	.short	0x0020
        /*0044*/ 	.byte	0x00, 0xf0, 0x11, 0x00


	//----- nvinfo : EIATTR_KPARAM_INFO
	.align		4
.L_15:
        /*0048*/ 	.byte	0x04, 0x17
        /*004a*/ 	.short	(.L_17 - .L_16)
.L_16:
        /*004c*/ 	.word	0x00000000
        /*0050*/ 	.short	0x0004
        /*0052*/ 	.short	0x001c
        /*0054*/ 	.byte	0x00, 0xf0, 0x11, 0x00


	//----- nvinfo : EIATTR_KPARAM_INFO
	.align		4
.L_17:
        /*0058*/ 	.byte	0x04, 0x17
        /*005a*/ 	.short	(.L_19 - .L_18)
.L_18:
        /*005c*/ 	.word	0x00000000
        /*0060*/ 	.short	0x0003
        /*0062*/ 	.short	0x0018
        /*0064*/ 	.byte	0x00, 0xf0, 0x11, 0x00


	//----- nvinfo : EIATTR_KPARAM_INFO
	.align		4
.L_19:
        /*0068*/ 	.byte	0x04, 0x17
        /*006a*/ 	.short	(.L_21 - .L_20)
.L_20:
        /*006c*/ 	.word	0x00000000
        /*0070*/ 	.short	0x0002
        /*0072*/ 	.short	0x0010
        /*0074*/ 	.byte	0x00, 0xf5, 0x21, 0x00


	//----- nvinfo : EIATTR_KPARAM_INFO
	.align		4
.L_21:
        /*0078*/ 	.byte	0x04, 0x17
        /*007a*/ 	.short	(.L_23 - .L_22)
.L_22:
        /*007c*/ 	.word	0x00000000
        /*0080*/ 	.short	0x0001
        /*0082*/ 	.short	0x0008
        /*0084*/ 	.byte	0x00, 0xf5, 0x21, 0x00


	//----- nvinfo : EIATTR_KPARAM_INFO
	.align		4
.L_23:
        /*0088*/ 	.byte	0x04, 0x17
        /*008a*/ 	.short	(.L_25 - .L_24)
.L_24:
        /*008c*/ 	.word	0x00000000
        /*0090*/ 	.short	0x0000
        /*0092*/ 	.short	0x0000
        /*0094*/ 	.byte	0x00, 0xf5, 0x21, 0x00


	//----- nvinfo : EIATTR_SPARSE_MMA_MASK
	.align		4
.L_25:
        /*0098*/ 	.byte	0x03, 0x50
        /*009a*/ 	.short	0x0000


	//----- nvinfo : EIATTR_MAXREG_COUNT
	.align		4
        /*009c*/ 	.byte	0x03, 0x1b
        /*009e*/ 	.short	0x00ff


	//----- nvinfo : EIATTR_MERCURY_ISA_VERSION
	.align		4
        /*00a0*/ 	.byte	0x03, 0x5f
        /*00a2*/ 	.short	0x0101


	//----- nvinfo : EIATTR_VRC_CTA_INIT_COUNT
	.align		4
        /*00a4*/ 	.byte	0x02, 0x4a
	.zero		1
	.zero		1


	//----- nvinfo : EIATTR_EXIT_INSTR_OFFSETS
	.align		4
        /*00a8*/ 	.byte	0x04, 0x1c
        /*00aa*/ 	.short	(.L_27 - .L_26)


	//   ....[0]....
.L_26:
        /*00ac*/ 	.word	0x000000d0


	//   ....[1]....
        /*00b0*/ 	.word	0x00000860


	//----- nvinfo : EIATTR_CBANK_PARAM_SIZE
	.align		4
.L_27:
        /*00b4*/ 	.byte	0x03, 0x19
        /*00b6*/ 	.short	0x0030


	//----- nvinfo : EIATTR_PARAM_CBANK
	.align		4
        /*00b8*/ 	.byte	0x04, 0x0a
        /*00ba*/ 	.short	(.L_29 - .L_28)
	.align		4
.L_28:
        /*00bc*/ 	.word	index@(.nv.constant0._Z14matrixMultiplyPfS_S_iiiiii)
        /*00c0*/ 	.short	0x0380
        /*00c2*/ 	.short	0x0030


	//----- nvinfo : EIATTR_SW_WAR
	.align		4
.L_29:
        /*00c4*/ 	.byte	0x04, 0x36
        /*00c6*/ 	.short	(.L_31 - .L_30)
.L_30:
        /*00c8*/ 	.word	0x00000008
.L_31:


//--------------------- .nv.callgraph             --------------------------
	.section	.nv.callgraph,"",@"SHT_CUDA_CALLGRAPH"
	.align	4
	.sectionentsize	8
	.align		4
        /*0000*/ 	.word	0x00000000
	.align		4
        /*0004*/ 	.word	0xffffffff
	.align		4
        /*0008*/ 	.word	0x00000000
	.align		4
        /*000c*/ 	.word	0xfffffffe
	.align		4
        /*0010*/ 	.word	0x00000000
	.align		4
        /*0014*/ 	.word	0xfffffffd
	.align		4
        /*0018*/ 	.word	0x00000000
	.align		4
        /*001c*/ 	.word	0xfffffffc


//--------------------- .text._Z14matrixMultiplyPfS_S_iiiiii --------------------------
	.section	.text._Z14matrixMultiplyPfS_S_iiiiii,"ax",@progbits
	.align	128
        .global         _Z14matrixMultiplyPfS_S_iiiiii
        .type           _Z14matrixMultiplyPfS_S_iiiiii,@function
        .size           _Z14matrixMultiplyPfS_S_iiiiii,(.L_x_5 - _Z14matrixMultiplyPfS_S_iiiiii)
        .other          _Z14matrixMultiplyPfS_S_iiiiii,@"STO_CUDA_ENTRY STV_DEFAULT"
_Z14matrixMultiplyPfS_S_iiiiii:
.text._Z14matrixMultiplyPfS_S_iiiiii:
[----:B------:R-:W-:Y:S01]  /*0000*/  LDC R1, c[0x0][0x37c] ;  /* 0x0000df00ff017b82 */ /* 0x000fe20000000800 */
[----:B------:R-:W0:Y:S07]  /*0010*/  S2R R3, SR_TID.Y ;  /* 0x0000000000037919 */ /* 0x000e2e0000002200 */
[----:B------:R-:W1:Y:S01]  /*0020*/  LDC R17, c[0x0][0x360] ;  /* 0x0000d800ff117b82 */ /* 0x000e620000000800 */
[----:B------:R-:W2:Y:S01]  /*0030*/  LDCU UR6, c[0x0][0x398] ;  /* 0x00007300ff0677ac */ /* 0x000ea20008000800 */
[----:B------:R-:W1:Y:S06]  /*0040*/  S2R R2, SR_TID.X ;  /* 0x0000000000027919 */ /* 0x000e6c0000002100 */
[----:B------:R-:W0:Y:S08]  /*0050*/  S2UR UR5, SR_CTAID.Y ;  /* 0x00000000000579c3 */ /* 0x000e300000002600 */
[----:B------:R-:W0:Y:S08]  /*0060*/  LDC R0, c[0x0][0x364] ;  /* 0x0000d900ff007b82 */ /* 0x000e300000000800 */
[----:B------:R-:W1:Y:S08]  /*0070*/  S2UR UR4, SR_CTAID.X ;  /* 0x00000000000479c3 */ /* 0x000e700000002500 */
[----:B------:R-:W3:Y:S01]  /*0080*/  LDC R15, c[0x0][0x3a4] ;  /* 0x0000e900ff0f7b82 */ /* 0x000ee20000000800 */
[----:B0-----:R-:W-:-:S02]  /*0090*/  IMAD R0, R0, UR5, R3 ;  /* 0x0000000500007c24 */ /* 0x001fc4000f8e0203 */
[----:B-1----:R-:W-:-:S03]  /*00a0*/  IMAD R17, R17, UR4, R2 ;  /* 0x0000000411117c24 */ /* 0x002fc6000f8e0202 */
[----:B---3--:R-:W-:-:S04]  /*00b0*/  ISETP.GE.AND P0, PT, R0, R15, PT ;  /* 0x0000000f0000720c */ /* 0x008fc80003f06270 */
[----:B--2---:R-:W-:-:S13]  /*00c0*/  ISETP.GE.OR P0, PT, R17, UR6, P0 ;  /* 0x0000000611007c0c */ /* 0x004fda0008706670 */
[----:B------:R-:W-:Y:S05]  /*00d0*/  @P0 EXIT ;  /* 0x000000000000094d */ /* 0x000fea0003800000 */
[----:B------:R-:W0:Y:S01]  /*00e0*/  LDC R14, c[0x0][0x39c] ;  /* 0x0000e700ff0e7b82 */ /* 0x000e220000000800 */
[----:B------:R-:W1:Y:S01]  /*00f0*/  LDCU.64 UR6, c[0x0][0x358] ;  /* 0x00006b00ff0677ac */ /* 0x000e620008000a00 */
[----:B------:R-:W-:Y:S01]  /*0100*/  HFMA2 R26, -RZ, RZ, 0, 0 ;  /* 0x00000000ff1a7431 */ /* 0x000fe200000001ff */
[----:B0-----:R-:W-:-:S13]  /*0110*/  ISETP.GE.AND P0, PT, R14, 0x1, PT ;  /* 0x000000010e00780c */ /* 0x001fda0003f06270 */
[----:B-1----:R-:W-:Y:S05]  /*0120*/  @!P0 BRA `(.L_x_0) ;  /* 0x0000000400b88947 */ /* 0x002fea0003800000 */
[C---:B------:R-:W-:Y:S01]  /*0130*/  ISETP.GE.U32.AND P1, PT, R14.reuse, 0x8, PT ;  /* 0x000000080e00780c */ /* 0x040fe20003f26070 */
[----:B------:R-:W-:Y:S01]  /*0140*/  IMAD R18, R17, R14, RZ ;  /* 0x0000000e11127224 */ /* 0x000fe200078e02ff */
[----:B------:R-:W-:Y:S02]  /*0150*/  LOP3.LUT R25, R14, 0x7, RZ, 0xc0, !PT ;  /* 0x000000070e197812 */ /* 0x000fe400078ec0ff */
[----:B------:R-:W-:Y:S02]  /*0160*/  MOV R26, RZ ;  /* 0x000000ff001a7202 */ /* 0x000fe40000000f00 */
[----:B------:R-:W-:Y:S02]  /*0170*/  ISETP.NE.AND P0, PT, R25, RZ, PT ;  /* 0x000000ff1900720c */ /* 0x000fe40003f05270 */
[----:B------:R-:W-:-:S05]  /*0180*/  MOV R19, RZ ;  /* 0x000000ff00137202 */ /* 0x000fca0000000f00 */
[----:B------:R-:W-:Y:S06]  /*0190*/  @!P1 BRA `(.L_x_1) ;  /* 0x0000000000c49947 */ /* 0x000fec0003800000 */
[----:B------:R-:W0:Y:S01]  /*01a0*/  LDCU.64 UR4, c[0x0][0x380] ;  /* 0x00007000ff0477ac */ /* 0x000e220008000a00 */
[----:B------:R-:W-:Y:S02]  /*01b0*/  LOP3.LUT R19, R14, 0x7ffffff8, RZ, 0xc0, !PT ;  /* 0x7ffffff80e137812 */ /* 0x000fe400078ec0ff */
[----:B------:R-:W-:Y:S02]  /*01c0*/  MOV R26, RZ ;  /* 0x000000ff001a7202 */ /* 0x000fe40000000f00 */
[----:B------:R-:W-:Y:S02]  /*01d0*/  MOV R16, R18 ;  /* 0x0000001200107202 */ /* 0x000fe40000000f00 */
[----:B------:R-:W-:Y:S02]  /*01e0*/  MOV R22, R0 ;  /* 0x0000000000167202 */ /* 0x000fe40000000f00 */
[----:B------:R-:W-:Y:S01]  /*01f0*/  IADD3 R20, PT, PT, -R19, RZ, RZ ;  /* 0x000000ff13147210 */ /* 0x000fe20007ffe1ff */
[----:B0-----:R-:W-:-:S04]  /*0200*/  UIADD3 UR4, UP0, UPT, UR4, 0x10, URZ ;  /* 0x0000001004047890 */ /* 0x001fc8000ff1e0ff */
[----:B------:R-:W-:-:S12]  /*0210*/  UIADD3.X UR5, UPT, UPT, URZ, UR5, URZ, UP0, !UPT ;  /* 0x00000005ff057290 */ /* 0x000fd800087fe4ff */
.L_x_2:
[----:B------:R-:W0:Y:S01]  /*0220*/  LDC.64 R12, c[0x0][0x388] ;  /* 0x0000e200ff0c7b82 */ /* 0x000e220000000a00 */
[----:B------:R-:W-:Y:S02]  /*0230*/  MOV R2, UR4 ;  /* 0x0000000400027c02 */ /* 0x000fe40008000f00 */
[----:B------:R-:W-:-:S03]  /*0240*/  MOV R3, UR5 ;  /* 0x0000000500037c02 */ /* 0x000fc60008000f00 */
[----:B------:R-:W-:-:S05]  /*0250*/  IMAD.WIDE R2, R16, 0x4, R2 ;  /* 0x0000000410027825 */ /* 0x000fca00078e0202 */
[----:B------:R-:W2:Y:S04]  /*0260*/  LDG.E R21, desc[UR6][R2.64+-0x10] ;  /* 0xfffff00602157981 */ /* 0x000ea8000c1e1900 */
[----:B------:R-:W3:Y:S04]  /*0270*/  LDG.E R23, desc[UR6][R2.64+-0xc] ;  /* 0xfffff40602177981 */ /* 0x000ee8000c1e1900 */
[----:B------:R-:W4:Y:S01]  /*0280*/  LDG.E R29, desc[UR6][R2.64+-0x8] ;  /* 0xfffff806021d7981 */ /* 0x000f22000c1e1900 */
[----:B0-----:R-:W-:-:S05]  /*0290*/  IMAD.WIDE R12, R22, 0x4, R12 ;  /* 0x00000004160c7825 */ /* 0x001fca00078e020c */
[----:B------:R0:W2:Y:S01]  /*02a0*/  LDG.E R24, desc[UR6][R12.64] ;  /* 0x000000060c187981 */ /* 0x0000a2000c1e1900 */
[----:B------:R-:W-:-:S04]  /*02b0*/  IMAD.WIDE R10, R15, 0x4, R12 ;  /* 0x000000040f0a7825 */ /* 0x000fc800078e020c */
[C---:B------:R-:W-:Y:S02]  /*02c0*/  IMAD.WIDE R4, R15.reuse, 0x4, R10 ;  /* 0x000000040f047825 */ /* 0x040fe400078e020a */
[----:B------:R-:W3:Y:S02]  /*02d0*/  LDG.E R10, desc[UR6][R10.64] ;  /* 0x000000060a0a7981 */ /* 0x000ee4000c1e1900 */
[C---:B------:R-:W-:Y:S02]  /*02e0*/  IMAD.WIDE R6, R15.reuse, 0x4, R4 ;  /* 0x000000040f067825 */ /* 0x040fe400078e0204 */
[----:B------:R1:W4:Y:S02]  /*02f0*/  LDG.E R28, desc[UR6][R4.64] ;  /* 0x00000006041c7981 */ /* 0x000324000c1e1900 */
[C---:B------:R-:W-:Y:S02]  /*0300*/  IMAD.WIDE R8, R15.reuse, 0x4, R6 ;  /* 0x000000040f087825 */ /* 0x040fe400078e0206 */
[----:B------:R-:W5:Y:S02]  /*0310*/  LDG.E R6, desc[UR6][R6.64] ;  /* 0x0000000606067981 */ /* 0x000f64000c1e1900 */
[----:B0-----:R-:W-:-:S05]  /*0320*/  IMAD.WIDE R12, R15, 0x4, R8 ;  /* 0x000000040f0c7825 */ /* 0x001fca00078e0208 */
[----:B------:R-:W5:Y:S04]  /*0330*/  LDG.E R11, desc[UR6][R12.64] ;  /* 0x000000060c0b7981 */ /* 0x000f68000c1e1900 */
[----:B------:R-:W5:Y:S04]  /*0340*/  LDG.E R7, desc[UR6][R8.64] ;  /* 0x0000000608077981 */ /* 0x000f68000c1e1900 */
[----:B------:R-:W5:Y:S04]  /*0350*/  LDG.E R9, desc[UR6][R2.64+-0x4] ;  /* 0xfffffc0602097981 */ /* 0x000f68000c1e1900 */
[----:B------:R-:W5:Y:S01]  /*0360*/  LDG.E R8, desc[UR6][R2.64+0x8] ;  /* 0x0000080602087981 */ /* 0x000f62000c1e1900 */
[----:B--2---:R-:W-:Y:S01]  /*0370*/  FFMA R24, R21, R24, R26 ;  /* 0x0000001815187223 */ /* 0x004fe2000000001a */
[----:B------:R-:W-:-:S02]  /*0380*/  IMAD.WIDE R26, R15, 0x4, R12 ;  /* 0x000000040f1a7825 */ /* 0x000fc400078e020c */
[----:B------:R-:W2:Y:S04]  /*0390*/  LDG.E R21, desc[UR6][R2.64] ;  /* 0x0000000602157981 */ /* 0x000ea8000c1e1900 */
[----:B------:R-:W2:Y:S01]  /*03a0*/  LDG.E R12, desc[UR6][R2.64+0x4] ;  /* 0x00000406020c7981 */ /* 0x000ea2000c1e1900 */
[----:B-1----:R-:W-:-:S03]  /*03b0*/  IMAD.WIDE R4, R15, 0x4, R26 ;  /* 0x000000040f047825 */ /* 0x002fc600078e021a */
[----:B------:R-:W2:Y:S04]  /*03c0*/  LDG.E R13, desc[UR6][R2.64+0xc] ;  /* 0x00000c06020d7981 */ /* 0x000ea8000c1e1900 */
[----:B------:R-:W2:Y:S04]  /*03d0*/  LDG.E R4, desc[UR6][R4.64] ;  /* 0x0000000604047981 */ /* 0x000ea8000c1e1900 */
[----:B------:R-:W2:Y:S01]  /*03e0*/  LDG.E R3, desc[UR6][R26.64] ;  /* 0x000000061a037981 */ /* 0x000ea2000c1e1900 */
[----:B---3--:R-:W-:Y:S01]  /*03f0*/  FFMA R10, R23, R10, R24 ;  /* 0x0000000a170a7223 */ /* 0x008fe20000000018 */
[----:B------:R-:W-:-:S03]  /*0400*/  IADD3 R20, PT, PT, R20, 0x8, RZ ;  /* 0x0000000814147810 */ /* 0x000fc60007ffe0ff */
[----:B----4-:R-:W-:Y:S01]  /*0410*/  FFMA R10, R29, R28, R10 ;  /* 0x0000001c1d0a7223 */ /* 0x010fe2000000000a */
[----:B------:R-:W-:Y:S02]  /*0420*/  ISETP.NE.AND P1, PT, R20, RZ, PT ;  /* 0x000000ff1400720c */ /* 0x000fe40003f25270 */
[----:B------:R-:W-:Y:S01]  /*0430*/  LEA R22, R15, R22, 0x3 ;  /* 0x000000160f167211 */ /* 0x000fe200078e18ff */
[----:B-----5:R-:W-:Y:S01]  /*0440*/  FFMA R6, R9, R6, R10 ;  /* 0x0000000609067223 */ /* 0x020fe2000000000a */
[----:B------:R-:W-:-:S03]  /*0450*/  IADD3 R16, PT, PT, R16, 0x8, RZ ;  /* 0x0000000810107810 */ /* 0x000fc60007ffe0ff */
[----:B--2---:R-:W-:-:S04]  /*0460*/  FFMA R7, R21, R7, R6 ;  /* 0x0000000715077223 */ /* 0x004fc80000000006 */
[----:B------:R-:W-:-:S04]  /*0470*/  FFMA R7, R12, R11, R7 ;  /* 0x0000000b0c077223 */ /* 0x000fc80000000007 */
[----:B------:R-:W-:-:S04]  /*0480*/  FFMA R8, R8, R3, R7 ;  /* 0x0000000308087223 */ /* 0x000fc80000000007 */
[----:B------:R-:W-:Y:S01]  /*0490*/  FFMA R26, R13, R4, R8 ;  /* 0x000000040d1a7223 */ /* 0x000fe20000000008 */
[----:B------:R-:W-:Y:S06]  /*04a0*/  @P1 BRA `(.L_x_2) ;  /* 0xfffffffc005c1947 */ /* 0x000fec000383ffff */
.L_x_1:
[----:B------:R-:W-:Y:S05]  /*04b0*/  @!P0 BRA `(.L_x_0) ;  /* 0x0000000000d48947 */ /* 0x000fea0003800000 */
[----:B------:R-:W-:Y:S02]  /*04c0*/  ISETP.GE.U32.AND P0, PT, R25, 0x4, PT ;  /* 0x000000041900780c */ /* 0x000fe40003f06070 */
[----:B------:R-:W-:-:S04]  /*04d0*/  LOP3.LUT R12, R14, 0x3, RZ, 0xc0, !PT ;  /* 0x000000030e0c7812 */ /* 0x000fc800078ec0ff */
[----:B------:R-:W-:-:S07]  /*04e0*/  ISETP.NE.AND P1, PT, R12, RZ, PT ;  /* 0x000000ff0c00720c */ /* 0x000fce0003f25270 */
[----:B------:R-:W-:Y:S06]  /*04f0*/  @!P0 BRA `(.L_x_3) ;  /* 0x0000000000588947 */ /* 0x000fec0003800000 */
[----:B------:R-:W0:Y:S01]  /*0500*/  LDC.64 R8, c[0x0][0x388] ;  /* 0x0000e200ff087b82 */ /* 0x000e220000000a00 */
[----:B------:R-:W-:Y:S01]  /*0510*/  IMAD R7, R19, R15, R0 ;  /* 0x0000000f13077224 */ /* 0x000fe200078e0200 */
[----:B------:R-:W-:-:S06]  /*0520*/  IADD3 R5, PT, PT, R18, R19, RZ ;  /* 0x0000001312057210 */ /* 0x000fcc0007ffe0ff */
[----:B------:R-:W1:Y:S01]  /*0530*/  LDC.64 R2, c[0x0][0x380] ;  /* 0x0000e000ff027b82 */ /* 0x000e620000000a00 */
[----:B0-----:R-:W-:-:S04]  /*0540*/  IMAD.WIDE R8, R7, 0x4, R8 ;  /* 0x0000000407087825 */ /* 0x001fc800078e0208 */
[----:B------:R-:W-:Y:S02]  /*0550*/  IMAD.WIDE R10, R15, 0x4, R8 ;  /* 0x000000040f0a7825 */ /* 0x000fe400078e0208 */
[----:B------:R-:W2:Y:S02]  /*0560*/  LDG.E R8, desc[UR6][R8.64] ;  /* 0x0000000608087981 */ /* 0x000ea4000c1e1900 */
[----:B-1----:R-:W-:-:S04]  /*0570*/  IMAD.WIDE R2, R5, 0x4, R2 ;  /* 0x0000000405027825 */ /* 0x002fc800078e0202 */
[C---:B------:R-:W-:Y:S01]  /*0580*/  IMAD.WIDE R4, R15.reuse, 0x4, R10 ;  /* 0x000000040f047825 */ /* 0x040fe200078e020a */
[----:B------:R-:W2:Y:S04]  /*0590*/  LDG.E R13, desc[UR6][R2.64] ;  /* 0x00000006020d7981 */ /* 0x000ea8000c1e1900 */
[----:B------:R-:W3:Y:S01]  /*05a0*/  LDG.E R10, desc[UR6][R10.64] ;  /* 0x000000060a0a7981 */ /* 0x000ee2000c1e1900 */
[----:B------:R-:W-:-:S03]  /*05b0*/  IMAD.WIDE R6, R15, 0x4, R4 ;  /* 0x000000040f067825 */ /* 0x000fc600078e0204 */
[----:B------:R-:W3:Y:S04]  /*05c0*/  LDG.E R16, desc[UR6][R2.64+0x4] ;  /* 0x0000040602107981 */ /* 0x000ee8000c1e1900 */
[----:B------:R-:W4:Y:S04]  /*05d0*/  LDG.E R21, desc[UR6][R4.64] ;  /* 0x0000000604157981 */ /* 0x000f28000c1e1900 */
[----:B------:R-:W4:Y:S04]  /*05e0*/  LDG.E R20, desc[UR6][R2.64+0x8] ;  /* 0x0000080602147981 */ /* 0x000f28000c1e1900 */
[----:B------:R-:W5:Y:S04]  /*05f0*/  LDG.E R22, desc[UR6][R2.64+0xc] ;  /* 0x00000c0602167981 */ /* 0x000f68000c1e1900 */
[----:B------:R-:W5:Y:S01]  /*0600*/  LDG.E R6, desc[UR6][R6.64] ;  /* 0x0000000606067981 */ /* 0x000f62000c1e1900 */
[----:B------:R-:W-:Y:S01]  /*0610*/  IADD3 R19, PT, PT, R19, 0x4, RZ ;  /* 0x0000000413137810 */ /* 0x000fe20007ffe0ff */
[----:B--2---:R-:W-:-:S04]  /*0620*/  FFMA R13, R13, R8, R26 ;  /* 0x000000080d0d7223 */ /* 0x004fc8000000001a */
[----:B---3--:R-:W-:-:S04]  /*0630*/  FFMA R13, R16, R10, R13 ;  /* 0x0000000a100d7223 */ /* 0x008fc8000000000d */
[----:B----4-:R-:W-:-:S04]  /*0640*/  FFMA R13, R20, R21, R13 ;  /* 0x00000015140d7223 */ /* 0x010fc8000000000d */
[----:B-----5:R-:W-:-:S07]  /*0650*/  FFMA R26, R22, R6, R13 ;  /* 0x00000006161a7223 */ /* 0x020fce000000000d */
.L_x_3:
[----:B------:R-:W-:Y:S05]  /*0660*/  @!P1 BRA `(.L_x_0) ;  /* 0x0000000000689947 */ /* 0x000fea0003800000 */
[----:B------:R-:W0:Y:S01]  /*0670*/  LDC.64 R8, c[0x0][0x388] ;  /* 0x0000e200ff087b82 */ /* 0x000e220000000a00 */
[----:B------:R-:W-:Y:S02]  /*0680*/  ISETP.NE.AND P0, PT, R12, 0x1, PT ;  /* 0x000000010c00780c */ /* 0x000fe40003f05270 */
[----:B------:R-:W-:-:S04]  /*0690*/  LOP3.LUT R14, R14, 0x1, RZ, 0xc0, !PT ;  /* 0x000000010e0e7812 */ /* 0x000fc800078ec0ff */
[----:B------:R-:W-:Y:S01]  /*06a0*/  ISETP.NE.U32.AND P1, PT, R14, 0x1, PT ;  /* 0x000000010e00780c */ /* 0x000fe20003f25070 */
[----:B------:R-:W1:Y:S06]  /*06b0*/  LDC.64 R6, c[0x0][0x380] ;  /* 0x0000e000ff067b82 */ /* 0x000e6c0000000a00 */
[C---:B------:R-:W-:Y:S01]  /*06c0*/  @P0 IMAD R13, R19.reuse, R15, R0 ;  /* 0x0000000f130d0224 */ /* 0x040fe200078e0200 */
[----:B------:R-:W-:Y:S01]  /*06d0*/  @P0 IADD3 R11, PT, PT, R18, R19, RZ ;  /* 0x00000013120b0210 */ /* 0x000fe20007ffe0ff */
[----:B------:R-:W2:Y:S01]  /*06e0*/  LDC.64 R4, c[0x0][0x380] ;  /* 0x0000e000ff047b82 */ /* 0x000ea20000000a00 */
[----:B------:R-:W-:-:S07]  /*06f0*/  @P0 IADD3 R19, PT, PT, R19, 0x2, RZ ;  /* 0x0000000213130810 */ /* 0x000fce0007ffe0ff */
[----:B------:R-:W3:Y:S01]  /*0700*/  LDC.64 R2, c[0x0][0x388] ;  /* 0x0000e200ff027b82 */ /* 0x000ee20000000a00 */
[----:B0-----:R-:W-:Y:S01]  /*0710*/  @P0 IMAD.WIDE R8, R13, 0x4, R8 ;  /* 0x000000040d080825 */ /* 0x001fe200078e0208 */
[----:B------:R-:W-:-:S03]  /*0720*/  @!P1 IADD3 R13, PT, PT, R18, R19, RZ ;  /* 0x00000013120d9210 */ /* 0x000fc60007ffe0ff */
[----:B------:R-:W-:Y:S01]  /*0730*/  @!P1 IMAD R19, R19, R15, R0 ;  /* 0x0000000f13139224 */ /* 0x000fe200078e0200 */
[----:B------:R-:W4:Y:S01]  /*0740*/  @P0 LDG.E R12, desc[UR6][R8.64] ;  /* 0x00000006080c0981 */ /* 0x000f22000c1e1900 */
[----:B-1----:R-:W-:-:S04]  /*0750*/  @P0 IMAD.WIDE R6, R11, 0x4, R6 ;  /* 0x000000040b060825 */ /* 0x002fc800078e0206 */
[----:B------:R-:W-:Y:S01]  /*0760*/  @P0 IMAD.WIDE R10, R15, 0x4, R8 ;  /* 0x000000040f0a0825 */ /* 0x000fe200078e0208 */
[----:B------:R-:W5:Y:S04]  /*0770*/  @P0 LDG.E R21, desc[UR6][R6.64+0x4] ;  /* 0x0000040606150981 */ /* 0x000f68000c1e1900 */
[----:B------:R-:W4:Y:S01]  /*0780*/  @P0 LDG.E R15, desc[UR6][R6.64] ;  /* 0x00000006060f0981 */ /* 0x000f22000c1e1900 */
[----:B--2---:R-:W-:-:S03]  /*0790*/  @!P1 IMAD.WIDE R4, R13, 0x4, R4 ;  /* 0x000000040d049825 */ /* 0x004fc600078e0204 */
[----:B------:R-:W5:Y:S01]  /*07a0*/  @P0 LDG.E R10, desc[UR6][R10.64] ;  /* 0x000000060a0a0981 */ /* 0x000f62000c1e1900 */
[----:B---3--:R-:W-:-:S03]  /*07b0*/  @!P1 IMAD.WIDE R2, R19, 0x4, R2 ;  /* 0x0000000413029825 */ /* 0x008fc600078e0202 */
[----:B------:R-:W2:Y:S04]  /*07c0*/  @!P1 LDG.E R5, desc[UR6][R4.64] ;  /* 0x0000000604059981 */ /* 0x000ea8000c1e1900 */
[----:B------:R-:W2:Y:S01]  /*07d0*/  @!P1 LDG.E R2, desc[UR6][R2.64] ;  /* 0x0000000602029981 */ /* 0x000ea2000c1e1900 */
[----:B----4-:R-:W-:-:S04]  /*07e0*/  @P0 FFMA R12, R15, R12, R26 ;  /* 0x0000000c0f0c0223 */ /* 0x010fc8000000001a */
[----:B-----5:R-:W-:-:S04]  /*07f0*/  @P0 FFMA R26, R21, R10, R12 ;  /* 0x0000000a151a0223 */ /* 0x020fc8000000000c */
[----:B--2---:R-:W-:-:S07]  /*0800*/  @!P1 FFMA R26, R5, R2, R26 ;  /* 0x00000002051a9223 */ /* 0x004fce000000001a */
.L_x_0:
[----:B------:R-:W0:Y:S01]  /*0810*/  LDC.64 R2, c[0x0][0x390] ;  /* 0x0000e400ff027b82 */ /* 0x000e220000000a00 */
[----:B------:R-:W1:Y:S02]  /*0820*/  LDCU UR4, c[0x0][0x3ac] ;  /* 0x00007580ff0477ac */ /* 0x000e640008000800 */
[----:B-1----:R-:W-:-:S04]  /*0830*/  IMAD R17, R17, UR4, R0 ;  /* 0x0000000411117c24 */ /* 0x002fc8000f8e0200 */
[----:B0-----:R-:W-:-:S05]  /*0840*/  IMAD.WIDE R2, R17, 0x4, R2 ;  /* 0x0000000411027825 */ /* 0x001fca00078e0202 */
[----:B------:R-:W-:Y:S01]  /*0850*/  STG.E desc[UR6][R2.64], R26 ;  /* 0x0000001a02007986 */ /* 0x000fe2000c101906 */
[----:B------:R-:W-:Y:S05]  /*0860*/  EXIT ;  /* 0x000000000000794d */ /* 0x000fea0003800000 */
.L_x_4:
[----:B------:R-:W-:-:S00]  /*0870*/  BRA `(.L_x_4) ;  /* 0xfffffffc00fc7947 */ /* 0x000fc0000383ffff */
[----:B------:R-:W-:-:S00]  /*0880*/  NOP ;  /* 0x0000000000007918 */ /* 0x000fc00000000000 */
[----:B------:R-:W-:-:S00]  /*0890*/  NOP ;  /* 0x0000000000007918 */ /* 0x000fc00000000000 */
[----:B------:R-:W-:-:S00]  /*08a0*/  NOP ;  /* 0x0000000000007918 */ /* 0x000fc00000000000 */
[----:B------:R-:W-:-:S00]  /*08b0*/  NOP ;  /* 0x0000000000007918 */ /* 0x000fc00000000000 */
[----:B------:R-:W-:-:S00]  /*08c0*/  NOP ;  /* 0x0000000000007918 */ /* 0x000fc00000000000 */
[----:B------:R-:W-:-:S00]  /*08d0*/  NOP ;  /* 0x0000000000007918 */ /* 0x000fc00000000000 */
[----:B------:R-:W-:-:S00]  /*08e0*/  NOP ;  /* 0x0000000000007918 */ /* 0x000fc00000000000 */
[----:B------:R-:W-:-:S00]  /*08f0*/  NOP ;  /* 0x0000000000007918 */ /* 0x000fc00000000000 */
.L_x_5:


//--------------------- .nv.shared.reserved.0     --------------------------
	.section	.nv.shared.reserved.0,"aw",@nobits
	.weak		__nv_reservedSMEM_offset_0_alias
	.size		__nv_reservedSMEM_offset_0_alias, 0, 64
	.other		__nv_reservedSMEM_offset_0_alias,@"STO_CUDA_RESERVED_SHARED STV_DEFAULT"
__nv_reservedSMEM_offset_0_alias:
	.zero		0
	.zero		64


//--------------------- .nv.constant0._Z14matrixMultiplyPfS_S_iiiiii --------------------------
	.section	.nv.constant0._Z14matrixMultiplyPfS_S_iiiiii,"a",@progbits
	.sectionflags	@""
	.align	4
.nv.constant0._Z14matrixMultiplyPfS_S_iiiiii:
	.zero		944


//--------------------- SYMBOLS --------------------------

	.type		.nv.reservedSmem.offset0,@object
	.size		.nv.reservedSmem.offset0,0x4
